//
// Generated by NVIDIA NVVM Compiler
//
// Compiler Build ID: CL-36424714
// Cuda compilation tools, release 13.0, V13.0.88
// Based on NVVM 20.0.0
//

.version 9.0
.target sm_100
.address_size 64

	// .globl	_Z15gemm_gpu_kerneliiiPKfS0_Pf
.global .align 4 .b8 precalc_xorwow_matrix[102400];
.global .align 4 .b8 precalc_xorwow_offset_matrix[102400];
.global .align 4 .b8 mrg32k3aM1[2304];
.global .align 4 .b8 mrg32k3aM2[2304];
.global .align 4 .b8 mrg32k3aM1SubSeq[2016];
.global .align 4 .b8 mrg32k3aM2SubSeq[2016];
.global .align 4 .b8 mrg32k3aM1Seq[2304];
.global .align 4 .b8 mrg32k3aM2Seq[2304];
.const .align 8 .b8 __cr_lgamma_table[72];

.visible .entry _Z15gemm_gpu_kerneliiiPKfS0_Pf(
	.param .u32 _Z15gemm_gpu_kerneliiiPKfS0_Pf_param_0,
	.param .u32 _Z15gemm_gpu_kerneliiiPKfS0_Pf_param_1,
	.param .u32 _Z15gemm_gpu_kerneliiiPKfS0_Pf_param_2,
	.param .u64 .ptr .align 1 _Z15gemm_gpu_kerneliiiPKfS0_Pf_param_3,
	.param .u64 .ptr .align 1 _Z15gemm_gpu_kerneliiiPKfS0_Pf_param_4,
	.param .u64 .ptr .align 1 _Z15gemm_gpu_kerneliiiPKfS0_Pf_param_5
)
{
	.reg .pred 	%p<13>;
	.reg .b32 	%r<41>;
	.reg .b32 	%f<68>;
	.reg .b64 	%rd<53>;

	ld.param.u32 	%r20, [_Z15gemm_gpu_kerneliiiPKfS0_Pf_param_0];
	ld.param.u32 	%r18, [_Z15gemm_gpu_kerneliiiPKfS0_Pf_param_1];
	ld.param.u32 	%r19, [_Z15gemm_gpu_kerneliiiPKfS0_Pf_param_2];
	ld.param.u64 	%rd7, [_Z15gemm_gpu_kerneliiiPKfS0_Pf_param_3];
	ld.param.u64 	%rd8, [_Z15gemm_gpu_kerneliiiPKfS0_Pf_param_4];
	ld.param.u64 	%rd6, [_Z15gemm_gpu_kerneliiiPKfS0_Pf_param_5];
	cvta.to.global.u64 	%rd1, %rd8;
	cvta.to.global.u64 	%rd2, %rd7;
	mov.u32 	%r21, %ctaid.y;
	mov.u32 	%r22, %ntid.y;
	mov.u32 	%r23, %tid.y;
	mad.lo.s32 	%r1, %r21, %r22, %r23;
	mov.u32 	%r24, %ctaid.x;
	mov.u32 	%r25, %ntid.x;
	mov.u32 	%r26, %tid.x;
	mad.lo.s32 	%r2, %r24, %r25, %r26;
	setp.ge.s32 	%p1, %r1, %r20;
	setp.ge.s32 	%p2, %r2, %r18;
	or.pred  	%p3, %p1, %p2;
	@%p3 bra 	$L__BB0_14;
	setp.lt.s32 	%p4, %r19, 1;
	mov.f32 	%f67, 0f00000000;
	@%p4 bra 	$L__BB0_13;
	mul.lo.s32 	%r3, %r19, %r1;
	and.b32  	%r4, %r19, 7;
	setp.lt.u32 	%p5, %r19, 8;
	mov.f32 	%f67, 0f00000000;
	mov.b32 	%r39, 0;
	@%p5 bra 	$L__BB0_5;
	and.b32  	%r39, %r19, 2147483640;
	neg.s32 	%r37, %r39;
	shl.b32 	%r7, %r18, 3;
	mul.wide.u32 	%rd9, %r3, 4;
	add.s64 	%rd10, %rd9, %rd2;
	add.s64 	%rd52, %rd10, 16;
	mov.f32 	%f67, 0f00000000;
	mul.wide.s32 	%rd13, %r18, 4;
	mov.u32 	%r36, %r2;
$L__BB0_4:
	.pragma "nounroll";
	ld.global.f32 	%f17, [%rd52+-16];
	mul.wide.s32 	%rd11, %r36, 4;
	add.s64 	%rd12, %rd1, %rd11;
	ld.global.f32 	%f18, [%rd12];
	fma.rn.f32 	%f19, %f17, %f18, %f67;
	ld.global.f32 	%f20, [%rd52+-12];
	add.s64 	%rd14, %rd12, %rd13;
	ld.global.f32 	%f21, [%rd14];
	fma.rn.f32 	%f22, %f20, %f21, %f19;
	ld.global.f32 	%f23, [%rd52+-8];
	add.s64 	%rd15, %rd14, %rd13;
	ld.global.f32 	%f24, [%rd15];
	fma.rn.f32 	%f25, %f23, %f24, %f22;
	ld.global.f32 	%f26, [%rd52+-4];
	add.s64 	%rd16, %rd15, %rd13;
	ld.global.f32 	%f27, [%rd16];
	fma.rn.f32 	%f28, %f26, %f27, %f25;
	ld.global.f32 	%f29, [%rd52];
	add.s64 	%rd17, %rd16, %rd13;
	ld.global.f32 	%f30, [%rd17];
	fma.rn.f32 	%f31, %f29, %f30, %f28;
	ld.global.f32 	%f32, [%rd52+4];
	add.s64 	%rd18, %rd17, %rd13;
	ld.global.f32 	%f33, [%rd18];
	fma.rn.f32 	%f34, %f32, %f33, %f31;
	ld.global.f32 	%f35, [%rd52+8];
	add.s64 	%rd19, %rd18, %rd13;
	ld.global.f32 	%f36, [%rd19];
	fma.rn.f32 	%f37, %f35, %f36, %f34;
	ld.global.f32 	%f38, [%rd52+12];
	add.s64 	%rd20, %rd19, %rd13;
	ld.global.f32 	%f39, [%rd20];
	fma.rn.f32 	%f67, %f38, %f39, %f37;
	add.s32 	%r37, %r37, 8;
	add.s32 	%r36, %r36, %r7;
	add.s64 	%rd52, %rd52, 32;
	setp.ne.s32 	%p6, %r37, 0;
	@%p6 bra 	$L__BB0_4;
$L__BB0_5:
	setp.eq.s32 	%p7, %r4, 0;
	@%p7 bra 	$L__BB0_13;
	and.b32  	%r13, %r19, 3;
	setp.lt.u32 	%p8, %r4, 4;
	@%p8 bra 	$L__BB0_8;
	add.s32 	%r28, %r39, %r3;
	mul.wide.u32 	%rd21, %r28, 4;
	add.s64 	%rd22, %rd2, %rd21;
	ld.global.f32 	%f41, [%rd22];
	mad.lo.s32 	%r29, %r39, %r18, %r2;
	mul.wide.s32 	%rd23, %r29, 4;
	add.s64 	%rd24, %rd1, %rd23;
	ld.global.f32 	%f42, [%rd24];
	fma.rn.f32 	%f43, %f41, %f42, %f67;
	cvt.u64.u32 	%rd25, %r3;
	cvt.u64.u32 	%rd26, %r39;
	add.s64 	%rd27, %rd26, %rd25;
	shl.b64 	%rd28, %rd27, 2;
	add.s64 	%rd29, %rd2, %rd28;
	ld.global.f32 	%f44, [%rd29+4];
	mul.wide.s32 	%rd30, %r18, 4;
	add.s64 	%rd31, %rd24, %rd30;
	ld.global.f32 	%f45, [%rd31];
	fma.rn.f32 	%f46, %f44, %f45, %f43;
	ld.global.f32 	%f47, [%rd29+8];
	add.s64 	%rd32, %rd31, %rd30;
	ld.global.f32 	%f48, [%rd32];
	fma.rn.f32 	%f49, %f47, %f48, %f46;
	ld.global.f32 	%f50, [%rd29+12];
	add.s64 	%rd33, %rd32, %rd30;
	ld.global.f32 	%f51, [%rd33];
	fma.rn.f32 	%f67, %f50, %f51, %f49;
	add.s32 	%r39, %r39, 4;
$L__BB0_8:
	setp.eq.s32 	%p9, %r13, 0;
	@%p9 bra 	$L__BB0_13;
	setp.eq.s32 	%p10, %r13, 1;
	@%p10 bra 	$L__BB0_11;
	add.s32 	%r30, %r39, %r3;
	mul.wide.u32 	%rd34, %r30, 4;
	add.s64 	%rd35, %rd2, %rd34;
	ld.global.f32 	%f53, [%rd35];
	mad.lo.s32 	%r31, %r39, %r18, %r2;
	mul.wide.s32 	%rd36, %r31, 4;
	add.s64 	%rd37, %rd1, %rd36;
	ld.global.f32 	%f54, [%rd37];
	fma.rn.f32 	%f55, %f53, %f54, %f67;
	cvt.u64.u32 	%rd38, %r3;
	cvt.u64.u32 	%rd39, %r39;
	add.s64 	%rd40, %rd39, %rd38;
	shl.b64 	%rd41, %rd40, 2;
	add.s64 	%rd42, %rd2, %rd41;
	ld.global.f32 	%f56, [%rd42+4];
	mul.wide.s32 	%rd43, %r18, 4;
	add.s64 	%rd44, %rd37, %rd43;
	ld.global.f32 	%f57, [%rd44];
	fma.rn.f32 	%f67, %f56, %f57, %f55;
	add.s32 	%r39, %r39, 2;
$L__BB0_11:
	and.b32  	%r32, %r19, 1;
	setp.eq.b32 	%p11, %r32, 1;
	not.pred 	%p12, %p11;
	@%p12 bra 	$L__BB0_13;
	add.s32 	%r33, %r39, %r3;
	mul.wide.u32 	%rd45, %r33, 4;
	add.s64 	%rd46, %rd2, %rd45;
	ld.global.f32 	%f58, [%rd46];
	mad.lo.s32 	%r34, %r39, %r18, %r2;
	mul.wide.s32 	%rd47, %r34, 4;
	add.s64 	%rd48, %rd1, %rd47;
	ld.global.f32 	%f59, [%rd48];
	fma.rn.f32 	%f67, %f58, %f59, %f67;
$L__BB0_13:
	mad.lo.s32 	%r35, %r18, %r1, %r2;
	cvta.to.global.u64 	%rd49, %rd6;
	mul.wide.s32 	%rd50, %r35, 4;
	add.s64 	%rd51, %rd49, %rd50;
	st.global.f32 	[%rd51], %f67;
$L__BB0_14:
	ret;

}


// ===== COMPILED SASS (sm_100) =====

	.target	sm_100

	.elftype	@"ET_EXEC"


//--------------------- .note.nv.tkinfo           --------------------------
	.section	.note.nv.tkinfo,"",@"SHT_NOTE"
	.sectionflags	@"SHF_NOTE_NV_TKINFO"
	.tkinfo
        /*0018*/ 	.word	0x00000002
        /*0030*/ 	.string	""
        /*0030*/ 	.string	"ptxas"
        /*0030*/ 	.string	"Cuda compilation tools, release 13.0, V13.0.88"
        /*0030*/ 	.string	"Build cuda_13.0.r13.0/compiler.36424714_0"
        /*0030*/ 	.string	"-arch sm_100 -m 64 "



//--------------------- .note.nv.cuinfo           --------------------------
	.section	.note.nv.cuinfo,"",@"SHT_NOTE"
	.sectionflags	@"SHF_NOTE_NV_CUINFO"
        /*0018*/ 	.short	0x0002
        /*001a*/ 	.short	0x0064
        /*001c*/ 	.short	0x0082
	.zero		2


//--------------------- .nv.info                  --------------------------
	.section	.nv.info,"",@"SHT_CUDA_INFO"
	.align	4


	//----- nvinfo : EIATTR_REGCOUNT
	.align		4
        /*0000*/ 	.byte	0x04, 0x2f
        /*0002*/ 	.short	(.L_10 - .L_9)
	.align		4
.L_9:
        /*0004*/ 	.word	index@(_Z15gemm_gpu_kerneliiiPKfS0_Pf)
        /*0008*/ 	.word	0x00000020


	//----- nvinfo : EIATTR_FRAME_SIZE
	.align		4
.L_10:
        /*000c*/ 	.byte	0x04, 0x11
        /*000e*/ 	.short	(.L_12 - .L_11)
	.align		4
.L_11:
        /*0010*/ 	.word	index@(_Z15gemm_gpu_kerneliiiPKfS0_Pf)
        /*0014*/ 	.word	0x00000000


	//----- nvinfo : EIATTR_MIN_STACK_SIZE
	.align		4
.L_12:
        /*0018*/ 	.byte	0x04, 0x12
        /*001a*/ 	.short	(.L_14 - .L_13)
	.align		4
.L_13:
        /*001c*/ 	.word	index@(_Z15gemm_gpu_kerneliiiPKfS0_Pf)
        /*0020*/ 	.word	0x00000000
.L_14:


//--------------------- .nv.compat                --------------------------
	.section	.nv.compat,"",@"SHT_CUDA_COMPAT_INFO"
	.align	4
        /*0000*/ 	.byte	0x02, 0x09, 0x00, 0x00, 0x02, 0x02, 0x01, 0x00, 0x02, 0x05, 0x05, 0x00, 0x03, 0x07, 0x01, 0x01
        /*0010*/ 	.byte	0x02, 0x03, 0x00, 0x00, 0x02, 0x06, 0x01, 0x00, 0x04, 0x0b, 0x08, 0x00, 0x09, 0x00, 0x00, 0x00
        /*0020*/ 	.byte	0x00, 0x00, 0x00, 0x00


//--------------------- .nv.info._Z15gemm_gpu_kerneliiiPKfS0_Pf --------------------------
	.section	.nv.info._Z15gemm_gpu_kerneliiiPKfS0_Pf,"",@"SHT_CUDA_INFO"
	.sectionflags	@""
	.align	4


	//----- nvinfo : EIATTR_CUDA_API_VERSION
	.align		4
        /*0000*/ 	.byte	0x04, 0x37
        /*0002*/ 	.short	(.L_16 - .L_15)
.L_15:
        /*0004*/ 	.word	0x00000082


	//----- nvinfo : EIATTR_KPARAM_INFO
	.align		4
.L_16:
        /*0008*/ 	.byte	0x04, 0x17
        /*000a*/ 	.short	(.L_18 - .L_17)
.L_17:
        /*000c*/ 	.word	0x00000000
        /*0010*/ 	.short	0x0005
        /*0012*/ 	.short	0x0020
        /*0014*/ 	.byte	0x00, 0xf5, 0x21, 0x00


	//----- nvinfo : EIATTR_KPARAM_INFO
	.align		4
.L_18:
        /*0018*/ 	.byte	0x04, 0x17
        /*001a*/ 	.short	(.L_20 - .L_19)
.L_19:
        /*001c*/ 	.word	0x00000000
        /*0020*/ 	.short	0x0004
        /*0022*/ 	.short	0x0018
        /*0024*/ 	.byte	0x00, 0xf5, 0x21, 0x00


	//----- nvinfo : EIATTR_KPARAM_INFO
	.align		4
.L_20:
        /*0028*/ 	.byte	0x04, 0x17
        /*002a*/ 	.short	(.L_22 - .L_21)
.L_21:
        /*002c*/ 	.word	0x00000000
        /*0030*/ 	.short	0x0003
        /*0032*/ 	.short	0x0010
        /*0034*/ 	.byte	0x00, 0xf5, 0x21, 0x00


	//----- nvinfo : EIATTR_KPARAM_INFO
	.align		4
.L_22:
        /*0038*/ 	.byte	0x04, 0x17
        /*003a*/ 	.short	(.L_24 - .L_23)
.L_23:
        /*003c*/ 	.word	0x00000000
        /*0040*/ 	.short	0x0002
        /*0042*/ 	.short	0x0008
        /*0044*/ 	.byte	0x00, 0xf0, 0x11, 0x00


	//----- nvinfo : EIATTR_KPARAM_INFO
	.align		4
.L_24:
        /*0048*/ 	.byte	0x04, 0x17
        /*004a*/ 	.short	(.L_26 - .L_25)
.L_25:
        /*004c*/ 	.word	0x00000000
        /*0050*/ 	.short	0x0001
        /*0052*/ 	.short	0x0004
        /*0054*/ 	.byte	0x00, 0xf0, 0x11, 0x00


	//----- nvinfo : EIATTR_KPARAM_INFO
	.align		4
.L_26:
        /*0058*/ 	.byte	0x04, 0x17
        /*005a*/ 	.short	(.L_28 - .L_27)
.L_27:
        /*005c*/ 	.word	0x00000000
        /*0060*/ 	.short	0x0000
        /*0062*/ 	.short	0x0000
        /*0064*/ 	.byte	0x00, 0xf0, 0x11, 0x00


	//----- nvinfo : EIATTR_SPARSE_MMA_MASK
	.align		4
.L_28:
        /*0068*/ 	.byte	0x03, 0x50
        /*006a*/ 	.short	0x0000


	//----- nvinfo : EIATTR_MAXREG_COUNT
	.align		4
        /*006c*/ 	.byte	0x03, 0x1b
        /*006e*/ 	.short	0x00ff


	//----- nvinfo : EIATTR_MERCURY_ISA_VERSION
	.align		4
        /*0070*/ 	.byte	0x03, 0x5f
        /*0072*/ 	.short	0x0101


	//----- nvinfo : EIATTR_VRC_CTA_INIT_COUNT
	.align		4
        /*0074*/ 	.byte	0x02, 0x4a
	.zero		1
	.zero		1


	//----- nvinfo : EIATTR_EXIT_INSTR_OFFSETS
	.align		4
        /*0078*/ 	.byte	0x04, 0x1c
        /*007a*/ 	.short	(.L_30 - .L_29)


	//   ....[0]....
.L_29:
        /*007c*/ 	.word	0x000000c0


	//   ....[1]....
        /*0080*/ 	.word	0x000008e0


	//----- nvinfo : EIATTR_CBANK_PARAM_SIZE
	.align		4
.L_30:
        /*0084*/ 	.byte	0x03, 0x19
        /*0086*/ 	.short	0x0028


	//----- nvinfo : EIATTR_PARAM_CBANK
	.align		4
        /*0088*/ 	.byte	0x04, 0x0a
        /*008a*/ 	.short	(.L_32 - .L_31)
	.align		4
.L_31:
        /*008c*/ 	.word	index@(.nv.constant0._Z15gemm_gpu_kerneliiiPKfS0_Pf)
        /*0090*/ 	.short	0x0380
        /*0092*/ 	.short	0x0028


	//----- nvinfo : EIATTR_SW_WAR
	.align		4
.L_32:
        /*0094*/ 	.byte	0x04, 0x36
        /*0096*/ 	.short	(.L_34 - .L_33)
.L_33:
        /*0098*/ 	.word	0x00000008
.L_34:


//--------------------- .nv.callgraph             --------------------------
	.section	.nv.callgraph,"",@"SHT_CUDA_CALLGRAPH"
	.align	4
	.sectionentsize	8
	.align		4
        /*0000*/ 	.word	0x00000000
	.align		4
        /*0004*/ 	.word	0xffffffff
	.align		4
        /*0008*/ 	.word	0x00000000
	.align		4
        /*000c*/ 	.word	0xfffffffe
	.align		4
        /*0010*/ 	.word	0x00000000
	.align		4
        /*0014*/ 	.word	0xfffffffd
	.align		4
        /*0018*/ 	.word	0x00000000
	.align		4
        /*001c*/ 	.word	0xfffffffc


//--------------------- .nv.constant4             --------------------------
	.section	.nv.constant4,"a",@progbits
	.align	8
	.align		8
.nv.constant4:
        /*0000*/ 	.dword	precalc_xorwow_matrix
	.align		8
        /*0008*/ 	.dword	precalc_xorwow_offset_matrix
	.align		8
        /*0010*/ 	.dword	mrg32k3aM1
	.align		8
        /*0018*/ 	.dword	mrg32k3aM2
	.align		8
        /*0020*/ 	.dword	mrg32k3aM1SubSeq
	.align		8
        /*0028*/ 	.dword	mrg32k3aM2SubSeq
	.align		8
        /*0030*/ 	.dword	mrg32k3aM1Seq
	.align		8
        /*0038*/ 	.dword	mrg32k3aM2Seq


//--------------------- .nv.constant3             --------------------------
	.section	.nv.constant3,"a",@progbits
	.align	8
.nv.constant3:
	.type		__cr_lgamma_table,@object
	.size		__cr_lgamma_table,(.L_8 - __cr_lgamma_table)
__cr_lgamma_table:
        /*0000*/ 	.byte	0x00, 0x00, 0x00, 0x00, 0x00, 0x00, 0x00, 0x00, 0x00, 0x00, 0x00, 0x00, 0x00, 0x00, 0x00, 0x00
        /*0010*/ 	.byte	0xef, 0x39, 0xfa, 0xfe, 0x42, 0x2e, 0xe6, 0x3f, 0x02, 0x20, 0x2a, 0xfa, 0x0b, 0xab, 0xfc, 0x3f
        /*0020*/ 	.byte	0xf9, 0x2c, 0x92, 0x7c, 0xa7, 0x6c, 0x09, 0x40, 0xc9, 0x79, 0x44, 0x3c, 0x64, 0x26, 0x13, 0x40
        /*0030*/ 	.byte	0xca, 0x01, 0xcf, 0x3a, 0x27, 0x51, 0x1a, 0x40, 0x30, 0xcc, 0x2d, 0xf3, 0xe1, 0x0c, 0x21, 0x40
        /*0040*/ 	.byte	0x0d, 0xb7, 0xfc, 0x82, 0x8e, 0x35, 0x25, 0x40
.L_8:


//--------------------- .text._Z15gemm_gpu_kerneliiiPKfS0_Pf --------------------------
	.section	.text._Z15gemm_gpu_kerneliiiPKfS0_Pf,"ax",@progbits
	.align	128
        .global         _Z15gemm_gpu_kerneliiiPKfS0_Pf
        .type           _Z15gemm_gpu_kerneliiiPKfS0_Pf,@function
        .size           _Z15gemm_gpu_kerneliiiPKfS0_Pf,(.L_x_5 - _Z15gemm_gpu_kerneliiiPKfS0_Pf)
        .other          _Z15gemm_gpu_kerneliiiPKfS0_Pf,@"STO_CUDA_ENTRY STV_DEFAULT"
_Z15gemm_gpu_kerneliiiPKfS0_Pf:
.text._Z15gemm_gpu_kerneliiiPKfS0_Pf:
[----:B------:R-:W-:Y:S01]  /*0000*/  LDC R1, c[0x0][0x37c] ;  /* 0x0000df00ff017b82 */ /* 0x000fe20000000800 */
[----:B------:R-:W0:Y:S07]  /*0010*/  S2R R5, SR_TID.X ;  /* 0x0000000000057919 */ /* 0x000e2e0000002100 */
[----:B------:R-:W1:Y:S01]  /*0020*/  LDC R19, c[0x0][0x364] ;  /* 0x0000d900ff137b82 */ /* 0x000e620000000800 */
[----:B------:R-:W1:Y:S07]  /*0030*/  S2R R4, SR_TID.Y ;  /* 0x0000000000047919 */ /* 0x000e6e0000002200 */
[----:B------:R-:W0:Y:S08]  /*0040*/  S2UR UR5, SR_CTAID.X ;  /* 0x00000000000579c3 */ /* 0x000e300000002500 */
[----:B------:R-:W0:Y:S08]  /*0050*/  LDC R0, c[0x0][0x360] ;  /* 0x0000d800ff007b82 */ /* 0x000e300000000800 */
[----:B------:R-:W1:Y:S08]  /*0060*/  S2UR UR4, SR_CTAID.Y ;  /* 0x00000000000479c3 */ /* 0x000e700000002600 */
[----:B------:R-:W2:Y:S01]  /*0070*/  LDC.64 R2, c[0x0][0x380] ;  /* 0x0000e000ff027b82 */ /* 0x000ea20000000a00 */
[----:B0-----:R-:W-:-:S02]  /*0080*/  IMAD R0, R0, UR5, R5 ;  /* 0x0000000500007c24 */ /* 0x001fc4000f8e0205 */
[----:B-1----:R-:W-:-:S03]  /*0090*/  IMAD R19, R19, UR4, R4 ;  /* 0x0000000413137c24 */ /* 0x002fc6000f8e0204 */
[----:B--2---:R-:W-:-:S04]  /*00a0*/  ISETP.GE.AND P0, PT, R0, R3, PT ;  /* 0x000000030000720c */ /* 0x004fc80003f06270 */
[----:B------:R-:W-:-:S13]  /*00b0*/  ISETP.GE.OR P0, PT, R19, R2, P0 ;  /* 0x000000021300720c */ /* 0x000fda0000706670 */
[----:B------:R-:W-:Y:S05]  /*00c0*/  @P0 EXIT ;  /* 0x000000000000094d */ /* 0x000fea0003800000 */
[----:B------:R-:W0:Y:S01]  /*00d0*/  LDC R2, c[0x0][0x388] ;  /* 0x0000e200ff027b82 */ /* 0x000e220000000800 */
[----:B------:R-:W1:Y:S01]  /*00e0*/  LDCU.64 UR4, c[0x0][0x358] ;  /* 0x00006b00ff0477ac */ /* 0x000e620008000a00 */
[----:B------:R-:W-:Y:S01]  /*00f0*/  HFMA2 R24, -RZ, RZ, 0, 0 ;  /* 0x00000000ff187431 */ /* 0x000fe200000001ff */
[----:B0-----:R-:W-:-:S13]  /*0100*/  ISETP.GE.AND P0, PT, R2, 0x1, PT ;  /* 0x000000010200780c */ /* 0x001fda0003f06270 */
[----:B-1----:R-:W-:Y:S05]  /*0110*/  @!P0 BRA `(.L_x_0) ;  /* 0x0000000400e08947 */ /* 0x002fea0003800000 */
[C---:B------:R-:W-:Y:S01]  /*0120*/  ISETP.GE.U32.AND P1, PT, R2.reuse, 0x8, PT ;  /* 0x000000080200780c */ /* 0x040fe20003f26070 */
[----:B------:R-:W-:Y:S01]  /*0130*/  IMAD R20, R19, R2, RZ ;  /* 0x0000000213147224 */ /* 0x000fe200078e02ff */
[----:B------:R-:W-:Y:S02]  /*0140*/  LOP3.LUT R27, R2, 0x7, RZ, 0xc0, !PT ;  /* 0x00000007021b7812 */ /* 0x000fe400078ec0ff */
[----:B------:R-:W-:Y:S02]  /*0150*/  MOV R24, RZ ;  /* 0x000000ff00187202 */ /* 0x000fe40000000f00 */
[----:B------:R-:W-:Y:S02]  /*0160*/  ISETP.NE.AND P0, PT, R27, RZ, PT ;  /* 0x000000ff1b00720c */ /* 0x000fe40003f05270 */
[----:B------:R-:W-:-:S05]  /*0170*/  MOV R21, RZ ;  /* 0x000000ff00157202 */ /* 0x000fca0000000f00 */
[----:B------:R-:W-:Y:S06]  /*0180*/  @!P1 BRA `(.L_x_1) ;  /* 0x0000000000c49947 */ /* 0x000fec0003800000 */
[----:B------:R-:W0:Y:S01]  /*0190*/  LDC.64 R4, c[0x0][0x390] ;  /* 0x0000e400ff047b82 */ /* 0x000e220000000a00 */
[----:B------:R-:W-:Y:S02]  /*01a0*/  LOP3.LUT R21, R2, 0x7ffffff8, RZ, 0xc0, !PT ;  /* 0x7ffffff802157812 */ /* 0x000fe400078ec0ff */
[----:B------:R-:W-:Y:S02]  /*01b0*/  MOV R24, RZ ;  /* 0x000000ff00187202 */ /* 0x000fe40000000f00 */
[----:B------:R-:W-:Y:S02]  /*01c0*/  MOV R18, R0 ;  /* 0x0000000000127202 */ /* 0x000fe40000000f00 */
[----:B------:R-:W-:Y:S01]  /*01d0*/  IADD3 R22, PT, PT, -R21, RZ, RZ ;  /* 0x000000ff15167210 */ /* 0x000fe20007ffe1ff */
[----:B0-----:R-:W-:-:S03]  /*01e0*/  IMAD.WIDE.U32 R4, R20, 0x4, R4 ;  /* 0x0000000414047825 */ /* 0x001fc600078e0004 */
[----:B------:R-:W-:-:S04]  /*01f0*/  IADD3 R6, P1, PT, R4, 0x10, RZ ;  /* 0x0000001004067810 */ /* 0x000fc80007f3e0ff */
[----:B------:R-:W-:-:S09]  /*0200*/  IADD3.X R7, PT, PT, RZ, R5, RZ, P1, !PT ;  /* 0x00000005ff077210 */ /* 0x000fd20000ffe4ff */
.L_x_2:
[----:B------:R-:W0:Y:S01]  /*0210*/  LDC.64 R16, c[0x0][0x398] ;  /* 0x0000e600ff107b82 */ /* 0x000e220000000a00 */
[----:B------:R-:W-:Y:S02]  /*0220*/  MOV R4, R6 ;  /* 0x0000000600047202 */ /* 0x000fe40000000f00 */
[----:B------:R-:W-:-:S05]  /*0230*/  MOV R5, R7 ;  /* 0x0000000700057202 */ /* 0x000fca0000000f00 */
[----:B------:R-:W2:Y:S04]  /*0240*/  LDG.E R25, desc[UR4][R4.64+-0x10] ;  /* 0xfffff00404197981 */ /* 0x000ea8000c1e1900 */
[----:B------:R-:W3:Y:S04]  /*0250*/  LDG.E R23, desc[UR4][R4.64+-0xc] ;  /* 0xfffff40404177981 */ /* 0x000ee8000c1e1900 */
[----:B------:R-:W4:Y:S04]  /*0260*/  LDG.E R29, desc[UR4][R4.64+-0x8] ;  /* 0xfffff804041d7981 */ /* 0x000f28000c1e1900 */
[----:B------:R-:W5:Y:S01]  /*0270*/  LDG.E R28, desc[UR4][R4.64+-0x4] ;  /* 0xfffffc04041c7981 */ /* 0x000f62000c1e1900 */
[----:B0-----:R-:W-:-:S05]  /*0280*/  IMAD.WIDE R16, R18, 0x4, R16 ;  /* 0x0000000412107825 */ /* 0x001fca00078e0210 */
[----:B------:R0:W2:Y:S01]  /*0290*/  LDG.E R26, desc[UR4][R16.64] ;  /* 0x00000004101a7981 */ /* 0x0000a2000c1e1900 */
[----:B------:R-:W-:-:S04]  /*02a0*/  IMAD.WIDE R14, R3, 0x4, R16 ;  /* 0x00000004030e7825 */ /* 0x000fc800078e0210 */
[C---:B------:R-:W-:Y:S02]  /*02b0*/  IMAD.WIDE R6, R3.reuse, 0x4, R14 ;  /* 0x0000000403067825 */ /* 0x040fe400078e020e */
[----:B------:R-:W3:Y:S02]  /*02c0*/  LDG.E R14, desc[UR4][R14.64] ;  /* 0x000000040e0e7981 */ /* 0x000ee4000c1e1900 */
[C---:B------:R-:W-:Y:S02]  /*02d0*/  IMAD.WIDE R10, R3.reuse, 0x4, R6 ;  /* 0x00000004030a7825 */ /* 0x040fe400078e0206 */
[----:B------:R-:W4:Y:S02]  /*02e0*/  LDG.E R6, desc[UR4][R6.64] ;  /* 0x0000000406067981 */ /* 0x000f24000c1e1900 */
[C---:B------:R-:W-:Y:S02]  /*02f0*/  IMAD.WIDE R8, R3.reuse, 0x4, R10 ;  /* 0x0000000403087825 */ /* 0x040fe400078e020a */
[----:B------:R-:W5:Y:S02]  /*0300*/  LDG.E R10, desc[UR4][R10.64] ;  /* 0x000000040a0a7981 */ /* 0x000f64000c1e1900 */
[----:B------:R-:W-:-:S02]  /*0310*/  IMAD.WIDE R12, R3, 0x4, R8 ;  /* 0x00000004030c7825 */ /* 0x000fc400078e0208 */
[----:B------:R-:W5:Y:S04]  /*0320*/  LDG.E R7, desc[UR4][R4.64] ;  /* 0x0000000404077981 */ /* 0x000f68000c1e1900 */
[----:B------:R-:W5:Y:S01]  /*0330*/  LDG.E R8, desc[UR4][R8.64] ;  /* 0x0000000408087981 */ /* 0x000f62000c1e1900 */
[----:B0-----:R-:W-:-:S03]  /*0340*/  IMAD.WIDE R16, R3, 0x4, R12 ;  /* 0x0000000403107825 */ /* 0x001fc600078e020c */
[----:B------:R-:W5:Y:S04]  /*0350*/  LDG.E R12, desc[UR4][R12.64] ;  /* 0x000000040c0c7981 */ /* 0x000f68000c1e1900 */
[----:B------:R-:W5:Y:S04]  /*0360*/  LDG.E R15, desc[UR4][R16.64] ;  /* 0x00000004100f7981 */ /* 0x000f68000c1e1900 */
[----:B------:R-:W5:Y:S04]  /*0370*/  LDG.E R9, desc[UR4][R4.64+0x4] ;  /* 0x0000040404097981 */ /* 0x000f68000c1e1900 */
[----:B------:R-:W5:Y:S01]  /*0380*/  LDG.E R11, desc[UR4][R4.64+0xc] ;  /* 0x00000c04040b7981 */ /* 0x000f62000c1e1900 */
[----:B--2---:R-:W-:Y:S01]  /*0390*/  FFMA R26, R25, R26, R24 ;  /* 0x0000001a191a7223 */ /* 0x004fe20000000018 */
[----:B------:R-:W-:-:S02]  /*03a0*/  IMAD.WIDE R24, R3, 0x4, R16 ;  /* 0x0000000403187825 */ /* 0x000fc400078e0210 */
[----:B------:R-:W2:Y:S04]  /*03b0*/  LDG.E R16, desc[UR4][R4.64+0x8] ;  /* 0x0000080404107981 */ /* 0x000ea8000c1e1900 */
[----:B------:R-:W2:Y:S01]  /*03c0*/  LDG.E R24, desc[UR4][R24.64] ;  /* 0x0000000418187981 */ /* 0x000ea2000c1e1900 */
[----:B---3--:R-:W-:Y:S01]  /*03d0*/  FFMA R14, R23, R14, R26 ;  /* 0x0000000e170e7223 */ /* 0x008fe2000000001a */
[----:B------:R-:W-:-:S03]  /*03e0*/  IADD3 R22, PT, PT, R22, 0x8, RZ ;  /* 0x0000000816167810 */ /* 0x000fc60007ffe0ff */
[----:B----4-:R-:W-:Y:S01]  /*03f0*/  FFMA R29, R29, R6, R14 ;  /* 0x000000061d1d7223 */ /* 0x010fe2000000000e */
[----:B------:R-:W-:-:S03]  /*0400*/  ISETP.NE.AND P1, PT, R22, RZ, PT ;  /* 0x000000ff1600720c */ /* 0x000fc60003f25270 */
[----:B-----5:R-:W-:Y:S01]  /*0410*/  FFMA R10, R28, R10, R29 ;  /* 0x0000000a1c0a7223 */ /* 0x020fe2000000001d */
[----:B------:R-:W-:-:S03]  /*0420*/  IADD3 R6, P2, PT, R4, 0x20, RZ ;  /* 0x0000002004067810 */ /* 0x000fc60007f5e0ff */
[----:B------:R-:W-:Y:S01]  /*0430*/  FFMA R8, R7, R8, R10 ;  /* 0x0000000807087223 */ /* 0x000fe2000000000a */
[----:B------:R-:W-:Y:S02]  /*0440*/  IADD3.X R7, PT, PT, RZ, R5, RZ, P2, !PT ;  /* 0x00000005ff077210 */ /* 0x000fe400017fe4ff */
[----:B------:R-:W-:Y:S01]  /*0450*/  LEA R18, R3, R18, 0x3 ;  /* 0x0000001203127211 */ /* 0x000fe200078e18ff */
[----:B------:R-:W-:-:S04]  /*0460*/  FFMA R9, R9, R12, R8 ;  /* 0x0000000c09097223 */ /* 0x000fc80000000008 */
[----:B--2---:R-:W-:-:S04]  /*0470*/  FFMA R16, R16, R15, R9 ;  /* 0x0000000f10107223 */ /* 0x004fc80000000009 */
[----:B------:R-:W-:Y:S01]  /*0480*/  FFMA R24, R11, R24, R16 ;  /* 0x000000180b187223 */ /* 0x000fe20000000010 */
[----:B------:R-:W-:Y:S06]  /*0490*/  @P1 BRA `(.L_x_2) ;  /* 0xfffffffc005c1947 */ /* 0x000fec000383ffff */
.L_x_1:
[----:B------:R-:W-:Y:S05]  /*04a0*/  @!P0 BRA `(.L_x_0) ;  /* 0x0000000000fc8947 */ /* 0x000fea0003800000 */
[----:B------:R-:W-:Y:S02]  /*04b0*/  ISETP.GE.U32.AND P1, PT, R27, 0x4, PT ;  /* 0x000000041b00780c */ /* 0x000fe40003f26070 */
[----:B------:R-:W-:-:S04]  /*04c0*/  LOP3.LUT R16, R2, 0x3, RZ, 0xc0, !PT ;  /* 0x0000000302107812 */ /* 0x000fc800078ec0ff */
[----:B------:R-:W-:-:S07]  /*04d0*/  ISETP.NE.AND P0, PT, R16, RZ, PT ;  /* 0x000000ff1000720c */ /* 0x000fce0003f05270 */
[----:B------:R-:W-:Y:S06]  /*04e0*/  @!P1 BRA `(.L_x_3) ;  /* 0x00000000006c9947 */ /* 0x000fec0003800000 */
[----:B------:R-:W0:Y:S01]  /*04f0*/  LDC.64 R6, c[0x0][0x398] ;  /* 0x0000e600ff067b82 */ /* 0x000e220000000a00 */
[----:B------:R-:W1:Y:S01]  /*0500*/  LDCU.64 UR6, c[0x0][0x390] ;  /* 0x00007200ff0677ac */ /* 0x000e620008000a00 */
[----:B------:R-:W-:Y:S01]  /*0510*/  IMAD R9, R21, R3, R0 ;  /* 0x0000000315097224 */ /* 0x000fe200078e0200 */
[CC--:B------:R-:W-:Y:S02]  /*0520*/  IADD3 R5, PT, PT, R20.reuse, R21.reuse, RZ ;  /* 0x0000001514057210 */ /* 0x0c0fe40007ffe0ff */
[----:B------:R-:W-:-:S03]  /*0530*/  IADD3 R10, P1, PT, R20, R21, RZ ;  /* 0x00000015140a7210 */ /* 0x000fc60007f3e0ff */
[----:B------:R-:W2:Y:S01]  /*0540*/  LDC.64 R14, c[0x0][0x390] ;  /* 0x0000e400ff0e7b82 */ /* 0x000ea20000000a00 */
[----:B0-----:R-:W-:-:S04]  /*0550*/  IMAD.WIDE R6, R9, 0x4, R6 ;  /* 0x0000000409067825 */ /* 0x001fc800078e0206 */
[----:B------:R-:W-:Y:S02]  /*0560*/  IMAD.WIDE R8, R3, 0x4, R6 ;  /* 0x0000000403087825 */ /* 0x000fe400078e0206 */
[----:B------:R-:W3:Y:S02]  /*0570*/  LDG.E R6, desc[UR4][R6.64] ;  /* 0x0000000406067981 */ /* 0x000ee4000c1e1900 */
[----:B--2---:R-:W-:Y:S01]  /*0580*/  IMAD.WIDE.U32 R14, R5, 0x4, R14 ;  /* 0x00000004050e7825 */ /* 0x004fe200078e000e */
[----:B------:R-:W-:Y:S02]  /*0590*/  IADD3.X R5, PT, PT, RZ, RZ, RZ, P1, !PT ;  /* 0x000000ffff057210 */ /* 0x000fe40000ffe4ff */
[----:B-1----:R-:W-:-:S03]  /*05a0*/  LEA R4, P1, R10, UR6, 0x2 ;  /* 0x000000060a047c11 */ /* 0x002fc6000f8210ff */
[----:B------:R-:W3:Y:S01]  /*05b0*/  LDG.E R15, desc[UR4][R14.64] ;  /* 0x000000040e0f7981 */ /* 0x000ee2000c1e1900 */
[----:B------:R-:W-:Y:S01]  /*05c0*/  LEA.HI.X R5, R10, UR7, R5, 0x2, P1 ;  /* 0x000000070a057c11 */ /* 0x000fe200088f1405 */
[C---:B------:R-:W-:Y:S02]  /*05d0*/  IMAD.WIDE R10, R3.reuse, 0x4, R8 ;  /* 0x00000004030a7825 */ /* 0x040fe400078e0208 */
[----:B------:R-:W2:Y:S04]  /*05e0*/  LDG.E R8, desc[UR4][R8.64] ;  /* 0x0000000408087981 */ /* 0x000ea8000c1e1900 */
[----:B------:R-:W2:Y:S01]  /*05f0*/  LDG.E R17, desc[UR4][R4.64+0x4] ;  /* 0x0000040404117981 */ /* 0x000ea2000c1e1900 */
[----:B------:R-:W-:-:S03]  /*0600*/  IMAD.WIDE R12, R3, 0x4, R10 ;  /* 0x00000004030c7825 */ /* 0x000fc600078e020a */
[----:B------:R-:W4:Y:S04]  /*0610*/  LDG.E R22, desc[UR4][R10.64] ;  /* 0x000000040a167981 */ /* 0x000f28000c1e1900 */
[----:B------:R-:W4:Y:S04]  /*0620*/  LDG.E R18, desc[UR4][R4.64+0x8] ;  /* 0x0000080404127981 */ /* 0x000f28000c1e1900 */
[----:B------:R-:W5:Y:S04]  /*0630*/  LDG.E R26, desc[UR4][R4.64+0xc] ;  /* 0x00000c04041a7981 */ /* 0x000f68000c1e1900 */
[----:B------:R-:W5:Y:S01]  /*0640*/  LDG.E R12, desc[UR4][R12.64] ;  /* 0x000000040c0c7981 */ /* 0x000f62000c1e1900 */
[----:B------:R-:W-:Y:S01]  /*0650*/  IADD3 R21, PT, PT, R21, 0x4, RZ ;  /* 0x0000000415157810 */ /* 0x000fe20007ffe0ff */
[----:B---3--:R-:W-:-:S04]  /*0660*/  FFMA R24, R15, R6, R24 ;  /* 0x000000060f187223 */ /* 0x008fc80000000018 */
[----:B--2---:R-:W-:-:S04]  /*0670*/  FFMA R17, R17, R8, R24 ;  /* 0x0000000811117223 */ /* 0x004fc80000000018 */
[----:B----4-:R-:W-:-:S04]  /*0680*/  FFMA R17, R18, R22, R17 ;  /* 0x0000001612117223 */ /* 0x010fc80000000011 */
[----:B-----5:R-:W-:-:S07]  /*0690*/  FFMA R24, R26, R12, R17 ;  /* 0x0000000c1a187223 */ /* 0x020fce0000000011 */
.L_x_3:
[----:B------:R-:W-:Y:S05]  /*06a0*/  @!P0 BRA `(.L_x_0) ;  /* 0x00000000007c8947 */ /* 0x000fea0003800000 */
[----:B------:R-:W-:Y:S01]  /*06b0*/  ISETP.NE.AND P1, PT, R16, 0x1, PT ;  /* 0x000000011000780c */ /* 0x000fe20003f25270 */
[----:B------:R-:W0:Y:S01]  /*06c0*/  LDC.64 R12, c[0x0][0x390] ;  /* 0x0000e400ff0c7b82 */ /* 0x000e220000000a00 */
[----:B------:R-:W-:-:S04]  /*06d0*/  LOP3.LUT R2, R2, 0x1, RZ, 0xc0, !PT ;  /* 0x0000000102027812 */ /* 0x000fc800078ec0ff */
[----:B------:R-:W-:-:S03]  /*06e0*/  ISETP.NE.U32.AND P0, PT, R2, 0x1, PT ;  /* 0x000000010200780c */ /* 0x000fc60003f05070 */
[----:B------:R-:W1:Y:S04]  /*06f0*/  LDC.64 R10, c[0x0][0x398] ;  /* 0x0000e600ff0a7b82 */ /* 0x000e680000000a00 */
[CC--:B------:R-:W-:Y:S02]  /*0700*/  @P1 IADD3 R15, PT, PT, R20.reuse, R21.reuse, RZ ;  /* 0x00000015140f1210 */ /* 0x0c0fe40007ffe0ff */
[----:B------:R-:W-:Y:S02]  /*0710*/  @P1 IADD3 R2, P2, PT, R20, R21, RZ ;  /* 0x0000001514021210 */ /* 0x000fe40007f5e0ff */
[----:B------:R-:W2:Y:S02]  /*0720*/  @P1 LDC.64 R4, c[0x0][0x390] ;  /* 0x0000e400ff041b82 */ /* 0x000ea40000000a00 */
[----:B------:R-:W-:-:S06]  /*0730*/  @P1 IADD3.X R14, PT, PT, RZ, RZ, RZ, P2, !PT ;  /* 0x000000ffff0e1210 */ /* 0x000fcc00017fe4ff */
[----:B------:R-:W3:Y:S01]  /*0740*/  LDC.64 R6, c[0x0][0x390] ;  /* 0x0000e400ff067b82 */ /* 0x000ee20000000a00 */
[----:B0-----:R-:W-:-:S04]  /*0750*/  @P1 IMAD.WIDE.U32 R12, R15, 0x4, R12 ;  /* 0x000000040f0c1825 */ /* 0x001fc800078e000c */
[C---:B------:R-:W-:Y:S01]  /*0760*/  @P1 IMAD R15, R21.reuse, R3, R0 ;  /* 0x00000003150f1224 */ /* 0x040fe200078e0200 */
[----:B------:R-:W-:Y:S01]  /*0770*/  @P1 IADD3 R21, PT, PT, R21, 0x2, RZ ;  /* 0x0000000215151810 */ /* 0x000fe20007ffe0ff */
[----:B------:R-:W4:Y:S01]  /*0780*/  @P1 LDG.E R13, desc[UR4][R12.64] ;  /* 0x000000040c0d1981 */ /* 0x000f22000c1e1900 */
[----:B------:R-:W0:Y:S01]  /*0790*/  LDC.64 R8, c[0x0][0x398] ;  /* 0x0000e600ff087b82 */ /* 0x000e220000000a00 */
[----:B-1----:R-:W-:Y:S01]  /*07a0*/  @P1 IMAD.WIDE R10, R15, 0x4, R10 ;  /* 0x000000040f0a1825 */ /* 0x002fe200078e020a */
[----:B------:R-:W-:Y:S02]  /*07b0*/  @!P0 IADD3 R17, PT, PT, R20, R21, RZ ;  /* 0x0000001514118210 */ /* 0x000fe40007ffe0ff */
[----:B--2---:R-:W-:Y:S01]  /*07c0*/  @P1 LEA R4, P2, R2, R4, 0x2 ;  /* 0x0000000402041211 */ /* 0x004fe200078410ff */
[----:B------:R-:W-:-:S03]  /*07d0*/  @!P0 IMAD R21, R21, R3, R0 ;  /* 0x0000000315158224 */ /* 0x000fc600078e0200 */
[----:B------:R-:W-:Y:S01]  /*07e0*/  @P1 LEA.HI.X R5, R2, R5, R14, 0x2, P2 ;  /* 0x0000000502051211 */ /* 0x000fe200010f140e */
[----:B------:R-:W-:Y:S01]  /*07f0*/  @P1 IMAD.WIDE R14, R3, 0x4, R10 ;  /* 0x00000004030e1825 */ /* 0x000fe200078e020a */
[----:B------:R-:W4:Y:S03]  /*0800*/  @P1 LDG.E R2, desc[UR4][R10.64] ;  /* 0x000000040a021981 */ /* 0x000f26000c1e1900 */
[----:B---3--:R-:W-:Y:S01]  /*0810*/  @!P0 IMAD.WIDE.U32 R6, R17, 0x4, R6 ;  /* 0x0000000411068825 */ /* 0x008fe200078e0006 */
[----:B------:R-:W2:Y:S04]  /*0820*/  @P1 LDG.E R5, desc[UR4][R4.64+0x4] ;  /* 0x0000040404051981 */ /* 0x000ea8000c1e1900 */
[----:B------:R-:W2:Y:S01]  /*0830*/  @P1 LDG.E R14, desc[UR4][R14.64] ;  /* 0x000000040e0e1981 */ /* 0x000ea2000c1e1900 */
[----:B0-----:R-:W-:-:S03]  /*0840*/  @!P0 IMAD.WIDE R8, R21, 0x4, R8 ;  /* 0x0000000415088825 */ /* 0x001fc600078e0208 */
[----:B------:R-:W3:Y:S04]  /*0850*/  @!P0 LDG.E R7, desc[UR4][R6.64] ;  /* 0x0000000406078981 */ /* 0x000ee8000c1e1900 */
[----:B------:R-:W3:Y:S01]  /*0860*/  @!P0 LDG.E R8, desc[UR4][R8.64] ;  /* 0x0000000408088981 */ /* 0x000ee2000c1e1900 */
[----:B----4-:R-:W-:-:S04]  /*0870*/  @P1 FFMA R2, R13, R2, R24 ;  /* 0x000000020d021223 */ /* 0x010fc80000000018 */
[----:B--2---:R-:W-:-:S04]  /*0880*/  @P1 FFMA R24, R5, R14, R2 ;  /* 0x0000000e05181223 */ /* 0x004fc80000000002 */
[----:B---3--:R-:W-:-:S07]  /*0890*/  @!P0 FFMA R24, R7, R8, R24 ;  /* 0x0000000807188223 */ /* 0x008fce0000000018 */
.L_x_0:
[----:B------:R-:W0:Y:S01]  /*08a0*/  LDC.64 R4, c[0x0][0x3a0] ;  /* 0x0000e800ff047b82 */ /* 0x000e220000000a00 */
[----:B------:R-:W-:-:S04]  /*08b0*/  IMAD R3, R19, R3, R0 ;  /* 0x0000000313037224 */ /* 0x000fc800078e0200 */
[----:B0-----:R-:W-:-:S05]  /*08c0*/  IMAD.WIDE R2, R3, 0x4, R4 ;  /* 0x0000000403027825 */ /* 0x001fca00078e0204 */
[----:B------:R-:W-:Y:S01]  /*08d0*/  STG.E desc[UR4][R2.64], R24 ;  /* 0x0000001802007986 */ /* 0x000fe2000c101904 */
[----:B------:R-:W-:Y:S05]  /*08e0*/  EXIT ;  /* 0x000000000000794d */ /* 0x000fea0003800000 */
.L_x_4:
[----:B------:R-:W-:-:S00]  /*08f0*/  BRA `(.L_x_4) ;  /* 0xfffffffc00fc7947 */ /* 0x000fc0000383ffff */
[----:B------:R-:W-:-:S00]  /*0900*/  NOP ;  /* 0x0000000000007918 */ /* 0x000fc00000000000 */
[----:B------:R-:W-:-:S00]  /*0910*/  NOP ;  /* 0x0000000000007918 */ /* 0x000fc00000000000 */
[----:B------:R-:W-:-:S00]  /*0920*/  NOP ;  /* 0x0000000000007918 */ /* 0x000fc00000000000 */
[----:B------:R-:W-:-:S00]  /*0930*/  NOP ;  /* 0x0000000000007918 */ /* 0x000fc00000000000 */
[----:B------:R-:W-:-:S00]  /*0940*/  NOP ;  /* 0x0000000000007918 */ /* 0x000fc00000000000 */
[----:B------:R-:W-:-:S00]  /*0950*/  NOP ;  /* 0x0000000000007918 */ /* 0x000fc00000000000 */
[----:B------:R-:W-:-:S00]  /*0960*/  NOP ;  /* 0x0000000000007918 */ /* 0x000fc00000000000 */
[----:B------:R-:W-:-:S00]  /*0970*/  NOP ;  /* 0x0000000000007918 */ /* 0x000fc00000000000 */
.L_x_5:


//--------------------- .nv.global.init           --------------------------
	.section	.nv.global.init,"aw",@progbits
	.align	4
.nv.global.init:
	.type		mrg32k3aM1SubSeq,@object
	.size		mrg32k3aM1SubSeq,(mrg32k3aM2SubSeq - mrg32k3aM1SubSeq)
mrg32k3aM1SubSeq:
        /*0000*/ 	.byte	0x0b, 0xcc, 0xee, 0x04, 0x73, 0x29, 0x8b, 0x6f, 0xf6, 0x53, 0x03, 0xf6, 0x23, 0xf6, 0xea, 0xda
        /* <DEDUP_REMOVED lines=125> */
	.type		mrg32k3aM2SubSeq,@object
	.size		mrg32k3aM2SubSeq,(mrg32k3aM1 - mrg32k3aM2SubSeq)
mrg32k3aM2SubSeq:
        /* <DEDUP_REMOVED lines=126> */
	.type		mrg32k3aM1,@object
	.size		mrg32k3aM1,(mrg32k3aM1Seq - mrg32k3aM1)
mrg32k3aM1:
        /* <DEDUP_REMOVED lines=144> */
	.type		mrg32k3aM1Seq,@object
	.size		mrg32k3aM1Seq,(mrg32k3aM2 - mrg32k3aM1Seq)
mrg32k3aM1Seq:
        /* <DEDUP_REMOVED lines=144> */
	.type		mrg32k3aM2,@object
	.size		mrg32k3aM2,(mrg32k3aM2Seq - mrg32k3aM2)
mrg32k3aM2:
        /* <DEDUP_REMOVED lines=144> */
	.type		mrg32k3aM2Seq,@object
	.size		mrg32k3aM2Seq,(precalc_xorwow_matrix - mrg32k3aM2Seq)
mrg32k3aM2Seq:
        /* <DEDUP_REMOVED lines=144> */
	.type		precalc_xorwow_matrix,@object
	.size		precalc_xorwow_matrix,(precalc_xorwow_offset_matrix - precalc_xorwow_matrix)
precalc_xorwow_matrix:
        /* <DEDUP_REMOVED lines=6400> */
	.type		precalc_xorwow_offset_matrix,@object
	.size		precalc_xorwow_offset_matrix,(.L_1 - precalc_xorwow_offset_matrix)
precalc_xorwow_offset_matrix:
        /* <DEDUP_REMOVED lines=6400> */
.L_1:


//--------------------- .nv.shared.reserved.0     --------------------------
	.section	.nv.shared.reserved.0,"aw",@nobits
	.weak		__nv_reservedSMEM_offset_0_alias
	.size		__nv_reservedSMEM_offset_0_alias, 0, 64
	.other		__nv_reservedSMEM_offset_0_alias,@"STO_CUDA_RESERVED_SHARED STV_DEFAULT"
__nv_reservedSMEM_offset_0_alias:
	.zero		0
	.zero		64


//--------------------- .nv.constant0._Z15gemm_gpu_kerneliiiPKfS0_Pf --------------------------
	.section	.nv.constant0._Z15gemm_gpu_kerneliiiPKfS0_Pf,"a",@progbits
	.sectionflags	@""
	.align	4
.nv.constant0._Z15gemm_gpu_kerneliiiPKfS0_Pf:
	.zero		936


//--------------------- SYMBOLS --------------------------

	.type		.nv.reservedSmem.offset0,@object
	.size		.nv.reservedSmem.offset0,0x4
